//
// Generated by NVIDIA NVVM Compiler
//
// Compiler Build ID: CL-36424714
// Cuda compilation tools, release 13.0, V13.0.88
// Based on NVVM 20.0.0
//

.version 9.0
.target sm_100
.address_size 64

	// .globl	u1_kernel
.func  (.param .align 16 .b8 func_retval0[16]) __internal_trig_reduction_slowpathd
(
	.param .b64 __internal_trig_reduction_slowpathd_param_0
)
;
.global .align 8 .b8 __cudart_i2opi_d[144] = {8, 93, 141, 31, 177, 95, 251, 107, 234, 146, 82, 138, 247, 57, 7, 61, 123, 241, 229, 235, 199, 186, 39, 117, 45, 234, 95, 158, 102, 63, 70, 79, 183, 9, 203, 39, 207, 126, 54, 109, 31, 109, 10, 90, 139, 17, 47, 239, 15, 152, 5, 222, 255, 151, 248, 31, 59, 40, 249, 189, 139, 95, 132, 156, 244, 57, 83, 131, 57, 214, 145, 57, 65, 126, 95, 180, 38, 112, 156, 233, 132, 68, 187, 46, 245, 53, 130, 232, 62, 167, 41, 177, 28, 235, 29, 254, 28, 146, 209, 9, 234, 46, 73, 6, 224, 210, 77, 66, 58, 110, 36, 183, 97, 197, 187, 222, 171, 99, 81, 254, 65, 144, 67, 60, 153, 149, 98, 219, 192, 221, 52, 245, 209, 87, 39, 252, 41, 21, 68, 78, 110, 131, 249, 162};
.global .align 16 .b8 __cudart_sin_cos_coeffs[128] = {70, 210, 176, 44, 241, 229, 90, 190, 146, 227, 172, 105, 227, 29, 199, 62, 161, 98, 219, 25, 160, 1, 42, 191, 24, 8, 17, 17, 17, 17, 129, 63, 84, 85, 85, 85, 85, 85, 197, 191, 0, 0, 0, 0, 0, 0, 0, 0, 0, 0, 0, 0, 0, 0, 0, 0, 100, 129, 253, 32, 131, 255, 168, 189, 40, 133, 239, 193, 167, 238, 33, 62, 217, 230, 6, 142, 79, 126, 146, 190, 233, 188, 221, 25, 160, 1, 250, 62, 71, 93, 193, 22, 108, 193, 86, 191, 81, 85, 85, 85, 85, 85, 165, 63, 0, 0, 0, 0, 0, 0, 224, 191, 0, 0, 0, 0, 0, 0, 240, 63};

.visible .entry u1_kernel(
	.param .u64 .ptr .align 1 u1_kernel_param_0,
	.param .u32 u1_kernel_param_1,
	.param .u32 u1_kernel_param_2,
	.param .f64 u1_kernel_param_3
)
{
	.reg .pred 	%p<12>;
	.reg .b32 	%r<32>;
	.reg .b64 	%rd<13>;
	.reg .b64 	%fd<74>;

	ld.param.u64 	%rd1, [u1_kernel_param_0];
	ld.param.u32 	%r10, [u1_kernel_param_1];
	ld.param.u32 	%r11, [u1_kernel_param_2];
	ld.param.f64 	%fd12, [u1_kernel_param_3];
	mov.u32 	%r12, %ctaid.x;
	mov.u32 	%r13, %ntid.x;
	mov.u32 	%r14, %tid.x;
	mad.lo.s32 	%r1, %r12, %r13, %r14;
	mov.b32 	%r15, 1;
	shl.b32 	%r16, %r15, %r11;
	setp.ge.s32 	%p1, %r1, %r16;
	@%p1 bra 	$L__BB0_12;
	shr.u32 	%r17, %r1, %r10;
	and.b32  	%r18, %r17, 1;
	setp.eq.b32 	%p2, %r18, 1;
	not.pred 	%p3, %p2;
	@%p3 bra 	$L__BB0_12;
	abs.f64 	%fd1, %fd12;
	setp.neu.f64 	%p4, %fd1, 0d7FF0000000000000;
	@%p4 bra 	$L__BB0_4;
	mov.f64 	%fd18, 0d0000000000000000;
	mul.rn.f64 	%fd72, %fd12, %fd18;
	mov.b32 	%r30, 1;
	bra.uni 	$L__BB0_7;
$L__BB0_4:
	mul.f64 	%fd13, %fd12, 0d3FE45F306DC9C883;
	cvt.rni.s32.f64 	%r29, %fd13;
	cvt.rn.f64.s32 	%fd14, %r29;
	fma.rn.f64 	%fd15, %fd14, 0dBFF921FB54442D18, %fd12;
	fma.rn.f64 	%fd16, %fd14, 0dBC91A62633145C00, %fd15;
	fma.rn.f64 	%fd72, %fd14, 0dB97B839A252049C0, %fd16;
	setp.ltu.f64 	%p5, %fd1, 0d41E0000000000000;
	@%p5 bra 	$L__BB0_6;
	{ // callseq 0, 0
	.param .b64 param0;
	st.param.f64 	[param0], %fd12;
	.param .align 16 .b8 retval0[16];
	call.uni (retval0), 
	__internal_trig_reduction_slowpathd, 
	(
	param0
	);
	ld.param.f64 	%fd72, [retval0];
	ld.param.b32 	%r29, [retval0+8];
	} // callseq 0
$L__BB0_6:
	add.s32 	%r30, %r29, 1;
$L__BB0_7:
	setp.neu.f64 	%p6, %fd1, 0d7FF0000000000000;
	shl.b32 	%r21, %r30, 6;
	cvt.u64.u32 	%rd2, %r21;
	and.b64  	%rd3, %rd2, 64;
	mov.u64 	%rd4, __cudart_sin_cos_coeffs;
	add.s64 	%rd5, %rd4, %rd3;
	mul.rn.f64 	%fd19, %fd72, %fd72;
	and.b32  	%r22, %r30, 1;
	setp.eq.b32 	%p7, %r22, 1;
	selp.f64 	%fd20, 0dBDA8FF8320FD8164, 0d3DE5DB65F9785EBA, %p7;
	ld.global.nc.v2.f64 	{%fd21, %fd22}, [%rd5];
	fma.rn.f64 	%fd23, %fd20, %fd19, %fd21;
	fma.rn.f64 	%fd24, %fd23, %fd19, %fd22;
	ld.global.nc.v2.f64 	{%fd25, %fd26}, [%rd5+16];
	fma.rn.f64 	%fd27, %fd24, %fd19, %fd25;
	fma.rn.f64 	%fd28, %fd27, %fd19, %fd26;
	ld.global.nc.v2.f64 	{%fd29, %fd30}, [%rd5+32];
	fma.rn.f64 	%fd31, %fd28, %fd19, %fd29;
	fma.rn.f64 	%fd32, %fd31, %fd19, %fd30;
	fma.rn.f64 	%fd33, %fd32, %fd72, %fd72;
	fma.rn.f64 	%fd34, %fd32, %fd19, 0d3FF0000000000000;
	selp.f64 	%fd35, %fd34, %fd33, %p7;
	and.b32  	%r23, %r30, 2;
	setp.eq.s32 	%p8, %r23, 0;
	mov.f64 	%fd36, 0d0000000000000000;
	sub.f64 	%fd37, %fd36, %fd35;
	selp.f64 	%fd7, %fd35, %fd37, %p8;
	@%p6 bra 	$L__BB0_9;
	mov.f64 	%fd43, 0d0000000000000000;
	mul.rn.f64 	%fd73, %fd12, %fd43;
	mov.b32 	%r31, 0;
	bra.uni 	$L__BB0_11;
$L__BB0_9:
	mul.f64 	%fd38, %fd12, 0d3FE45F306DC9C883;
	cvt.rni.s32.f64 	%r31, %fd38;
	cvt.rn.f64.s32 	%fd39, %r31;
	fma.rn.f64 	%fd40, %fd39, 0dBFF921FB54442D18, %fd12;
	fma.rn.f64 	%fd41, %fd39, 0dBC91A62633145C00, %fd40;
	fma.rn.f64 	%fd73, %fd39, 0dB97B839A252049C0, %fd41;
	setp.ltu.f64 	%p9, %fd1, 0d41E0000000000000;
	@%p9 bra 	$L__BB0_11;
	{ // callseq 1, 0
	.param .b64 param0;
	st.param.f64 	[param0], %fd12;
	.param .align 16 .b8 retval0[16];
	call.uni (retval0), 
	__internal_trig_reduction_slowpathd, 
	(
	param0
	);
	ld.param.f64 	%fd73, [retval0];
	ld.param.b32 	%r31, [retval0+8];
	} // callseq 1
$L__BB0_11:
	shl.b32 	%r26, %r31, 6;
	cvt.u64.u32 	%rd6, %r26;
	and.b64  	%rd7, %rd6, 64;
	add.s64 	%rd9, %rd4, %rd7;
	mul.rn.f64 	%fd44, %fd73, %fd73;
	and.b32  	%r27, %r31, 1;
	setp.eq.b32 	%p10, %r27, 1;
	selp.f64 	%fd45, 0dBDA8FF8320FD8164, 0d3DE5DB65F9785EBA, %p10;
	ld.global.nc.v2.f64 	{%fd46, %fd47}, [%rd9];
	fma.rn.f64 	%fd48, %fd45, %fd44, %fd46;
	fma.rn.f64 	%fd49, %fd48, %fd44, %fd47;
	ld.global.nc.v2.f64 	{%fd50, %fd51}, [%rd9+16];
	fma.rn.f64 	%fd52, %fd49, %fd44, %fd50;
	fma.rn.f64 	%fd53, %fd52, %fd44, %fd51;
	ld.global.nc.v2.f64 	{%fd54, %fd55}, [%rd9+32];
	fma.rn.f64 	%fd56, %fd53, %fd44, %fd54;
	fma.rn.f64 	%fd57, %fd56, %fd44, %fd55;
	fma.rn.f64 	%fd58, %fd57, %fd73, %fd73;
	fma.rn.f64 	%fd59, %fd57, %fd44, 0d3FF0000000000000;
	selp.f64 	%fd60, %fd59, %fd58, %p10;
	and.b32  	%r28, %r31, 2;
	setp.eq.s32 	%p11, %r28, 0;
	mov.f64 	%fd61, 0d0000000000000000;
	sub.f64 	%fd62, %fd61, %fd60;
	selp.f64 	%fd63, %fd60, %fd62, %p11;
	cvta.to.global.u64 	%rd10, %rd1;
	mul.wide.s32 	%rd11, %r1, 16;
	add.s64 	%rd12, %rd10, %rd11;
	ld.global.v2.f64 	{%fd64, %fd65}, [%rd12];
	mul.f64 	%fd66, %fd7, %fd64;
	mul.f64 	%fd67, %fd65, %fd63;
	sub.f64 	%fd68, %fd66, %fd67;
	mul.f64 	%fd69, %fd64, %fd63;
	fma.rn.f64 	%fd70, %fd7, %fd65, %fd69;
	st.global.v2.f64 	[%rd12], {%fd68, %fd70};
$L__BB0_12:
	ret;

}
.func  (.param .align 16 .b8 func_retval0[16]) __internal_trig_reduction_slowpathd(
	.param .b64 __internal_trig_reduction_slowpathd_param_0
)
{
	.local .align 8 .b8 	__local_depot1[40];
	.reg .b64 	%SP;
	.reg .b64 	%SPL;
	.reg .pred 	%p<10>;
	.reg .b32 	%r<47>;
	.reg .b64 	%rd<74>;
	.reg .b64 	%fd<5>;

	mov.u64 	%SPL, __local_depot1;
	ld.param.f64 	%fd4, [__internal_trig_reduction_slowpathd_param_0];
	add.u64 	%rd1, %SPL, 0;
	{
	.reg .b32 %temp; 
	mov.b64 	{%temp, %r1}, %fd4;
	}
	shr.u32 	%r2, %r1, 20;
	and.b32  	%r3, %r2, 2047;
	setp.eq.s32 	%p1, %r3, 2047;
	mov.b32 	%r46, 0;
	@%p1 bra 	$L__BB1_9;
	add.s32 	%r20, %r3, -1024;
	mov.b64 	%rd20, %fd4;
	shl.b64 	%rd2, %rd20, 11;
	shr.u32 	%r4, %r20, 6;
	sub.s32 	%r45, 15, %r4;
	sub.s32 	%r21, 19, %r4;
	setp.lt.u32 	%p2, %r20, 128;
	selp.b32 	%r6, 18, %r21, %p2;
	setp.ge.s32 	%p3, %r45, %r6;
	mov.b64 	%rd70, 0;
	@%p3 bra 	$L__BB1_4;
	add.s32 	%r23, %r6, %r4;
	neg.s32 	%r43, %r23;
	or.b64  	%rd3, %rd2, -9223372036854775808;
	mov.b64 	%rd70, 0;
	mov.b32 	%r42, 0;
	mov.u64 	%rd25, __cudart_i2opi_d;
	mov.u32 	%r44, %r45;
$L__BB1_3:
	.pragma "nounroll";
	mul.wide.s32 	%rd22, %r42, 8;
	add.s64 	%rd23, %rd1, %rd22;
	mul.wide.s32 	%rd24, %r44, 8;
	add.s64 	%rd26, %rd25, %rd24;
	ld.global.nc.u64 	%rd27, [%rd26];
	{
	.reg .u32 %r0, %r1, %r2, %r3, %alo, %ahi, %blo, %bhi, %clo, %chi;
	mov.b64 	{%alo,%ahi}, %rd27;
	mov.b64 	{%blo,%bhi}, %rd3;
	mov.b64 	{%clo,%chi}, %rd70;
	mad.lo.cc.u32 	%r0, %alo, %blo, %clo;
	madc.hi.cc.u32 	%r1, %alo, %blo, %chi;
	madc.hi.u32 	%r2, %alo, %bhi, 0;
	mad.lo.cc.u32 	%r1, %alo, %bhi, %r1;
	madc.hi.cc.u32 	%r2, %ahi, %blo, %r2;
	madc.hi.u32 	%r3, %ahi, %bhi, 0;
	mad.lo.cc.u32 	%r1, %ahi, %blo, %r1;
	madc.lo.cc.u32 	%r2, %ahi, %bhi, %r2;
	addc.u32 	%r3, %r3, 0;
	mov.b64 	%rd28, {%r0,%r1};
	mov.b64 	%rd70, {%r2,%r3};
	}
	st.local.u64 	[%rd23], %rd28;
	add.s32 	%r44, %r44, 1;
	add.s32 	%r43, %r43, 1;
	add.s32 	%r42, %r42, 1;
	setp.ne.s32 	%p4, %r43, -15;
	mov.u32 	%r45, %r6;
	@%p4 bra 	$L__BB1_3;
$L__BB1_4:
	cvt.s64.s32 	%rd29, %r45;
	cvt.u64.u32 	%rd30, %r4;
	add.s64 	%rd31, %rd30, %rd29;
	shl.b64 	%rd32, %rd31, 3;
	add.s64 	%rd33, %rd1, %rd32;
	st.local.u64 	[%rd33+-120], %rd70;
	and.b32  	%r15, %r2, 63;
	ld.local.u64 	%rd72, [%rd1+16];
	ld.local.u64 	%rd71, [%rd1+24];
	setp.eq.s32 	%p5, %r15, 0;
	@%p5 bra 	$L__BB1_6;
	shl.b64 	%rd34, %rd71, %r15;
	shr.u64 	%rd35, %rd72, 1;
	xor.b32  	%r24, %r15, 63;
	shr.u64 	%rd36, %rd35, %r24;
	or.b64  	%rd71, %rd34, %rd36;
	ld.local.u64 	%rd37, [%rd1+8];
	shl.b64 	%rd38, %rd72, %r15;
	shr.u64 	%rd39, %rd37, 1;
	shr.u64 	%rd40, %rd39, %r24;
	or.b64  	%rd72, %rd38, %rd40;
$L__BB1_6:
	and.b32  	%r25, %r1, -2147483648;
	shr.u64 	%rd41, %rd71, 62;
	cvt.u32.u64 	%r26, %rd41;
	mov.b64 	{%r27, %r28}, %rd71;
	mov.b64 	{%r29, %r30}, %rd72;
	shf.l.wrap.b32 	%r31, %r30, %r27, 2;
	shf.l.wrap.b32 	%r32, %r27, %r28, 2;
	mov.b64 	%rd42, {%r31, %r32};
	shl.b64 	%rd43, %rd72, 2;
	shr.u64 	%rd44, %rd42, 63;
	cvt.u32.u64 	%r33, %rd44;
	add.s32 	%r34, %r33, %r26;
	setp.eq.s32 	%p6, %r25, 0;
	neg.s32 	%r35, %r34;
	selp.b32 	%r46, %r34, %r35, %p6;
	setp.gt.s64 	%p7, %rd42, -1;
	mov.b64 	%rd45, 0;
	{
	.reg .u32 %r0, %r1, %r2, %r3, %a0, %a1, %a2, %a3, %b0, %b1, %b2, %b3;
	mov.b64 	{%a0,%a1}, %rd45;
	mov.b64 	{%a2,%a3}, %rd45;
	mov.b64 	{%b0,%b1}, %rd43;
	mov.b64 	{%b2,%b3}, %rd42;
	sub.cc.u32 	%r0, %a0, %b0;
	subc.cc.u32 	%r1, %a1, %b1;
	subc.cc.u32 	%r2, %a2, %b2;
	subc.u32 	%r3, %a3, %b3;
	mov.b64 	%rd46, {%r0,%r1};
	mov.b64 	%rd47, {%r2,%r3};
	}
	xor.b32  	%r36, %r25, -2147483648;
	selp.b64 	%rd73, %rd42, %rd47, %p7;
	selp.b64 	%rd14, %rd43, %rd46, %p7;
	selp.b32 	%r17, %r25, %r36, %p7;
	clz.b64 	%r37, %rd73;
	cvt.u64.u32 	%rd15, %r37;
	setp.eq.s32 	%p8, %r37, 0;
	@%p8 bra 	$L__BB1_8;
	cvt.u32.u64 	%r38, %rd15;
	and.b32  	%r39, %r38, 63;
	shl.b64 	%rd48, %rd73, %r39;
	shr.u64 	%rd49, %rd14, 1;
	not.b32 	%r40, %r38;
	and.b32  	%r41, %r40, 63;
	shr.u64 	%rd50, %rd49, %r41;
	or.b64  	%rd73, %rd48, %rd50;
$L__BB1_8:
	mov.b64 	%rd51, -3958705157555305931;
	{
	.reg .u32 %r0, %r1, %r2, %r3, %alo, %ahi, %blo, %bhi;
	mov.b64 	{%alo,%ahi}, %rd73;
	mov.b64 	{%blo,%bhi}, %rd51;
	mul.lo.u32 	%r0, %alo, %blo;
	mul.hi.u32 	%r1, %alo, %blo;
	mad.lo.cc.u32 	%r1, %alo, %bhi, %r1;
	madc.hi.u32 	%r2, %alo, %bhi, 0;
	mad.lo.cc.u32 	%r1, %ahi, %blo, %r1;
	madc.hi.cc.u32 	%r2, %ahi, %blo, %r2;
	madc.hi.u32 	%r3, %ahi, %bhi, 0;
	mad.lo.cc.u32 	%r2, %ahi, %bhi, %r2;
	addc.u32 	%r3, %r3, 0;
	mov.b64 	%rd52, {%r0,%r1};
	mov.b64 	%rd53, {%r2,%r3};
	}
	setp.gt.s64 	%p9, %rd53, 0;
	{
	.reg .u32 %r0, %r1, %r2, %r3, %a0, %a1, %a2, %a3, %b0, %b1, %b2, %b3;
	mov.b64 	{%a0,%a1}, %rd52;
	mov.b64 	{%a2,%a3}, %rd53;
	mov.b64 	{%b0,%b1}, %rd52;
	mov.b64 	{%b2,%b3}, %rd53;
	add.cc.u32 	%r0, %a0, %b0;
	addc.cc.u32 	%r1, %a1, %b1;
	addc.cc.u32 	%r2, %a2, %b2;
	addc.u32 	%r3, %a3, %b3;
	mov.b64 	%rd54, {%r0,%r1};
	mov.b64 	%rd55, {%r2,%r3};
	}
	selp.b64 	%rd56, %rd55, %rd53, %p9;
	selp.s64 	%rd57, -1, 0, %p9;
	sub.s64 	%rd58, %rd57, %rd15;
	cvt.u64.u32 	%rd59, %r17;
	shl.b64 	%rd60, %rd59, 32;
	add.s64 	%rd61, %rd56, 1;
	shr.u64 	%rd62, %rd61, 10;
	add.s64 	%rd63, %rd62, 1;
	shr.u64 	%rd64, %rd63, 1;
	shl.b64 	%rd65, %rd58, 52;
	add.s64 	%rd66, %rd65, %rd64;
	add.s64 	%rd67, %rd66, 4602678819172646912;
	or.b64  	%rd68, %rd67, %rd60;
	mov.b64 	%fd4, %rd68;
$L__BB1_9:
	st.param.f64 	[func_retval0], %fd4;
	st.param.b32 	[func_retval0+8], %r46;
	ret;

}


// ===== COMPILED SASS (sm_100) =====

	.target	sm_100

	.elftype	@"ET_EXEC"


//--------------------- .note.nv.tkinfo           --------------------------
	.section	.note.nv.tkinfo,"",@"SHT_NOTE"
	.sectionflags	@"SHF_NOTE_NV_TKINFO"
	.tkinfo
        /*0018*/ 	.word	0x00000002
        /*0030*/ 	.string	""
        /*0030*/ 	.string	"ptxas"
        /*0030*/ 	.string	"Cuda compilation tools, release 13.0, V13.0.88"
        /*0030*/ 	.string	"Build cuda_13.0.r13.0/compiler.36424714_0"
        /*0030*/ 	.string	"-arch sm_100 -m 64 "



//--------------------- .note.nv.cuinfo           --------------------------
	.section	.note.nv.cuinfo,"",@"SHT_NOTE"
	.sectionflags	@"SHF_NOTE_NV_CUINFO"
        /*0018*/ 	.short	0x0002
        /*001a*/ 	.short	0x0064
        /*001c*/ 	.short	0x0082
	.zero		2


//--------------------- .nv.info                  --------------------------
	.section	.nv.info,"",@"SHT_CUDA_INFO"
	.align	4


	//----- nvinfo : EIATTR_REGCOUNT
	.align		4
        /*0000*/ 	.byte	0x04, 0x2f
        /*0002*/ 	.short	(.L_3 - .L_2)
	.align		4
.L_2:
        /*0004*/ 	.word	index@(u1_kernel)
        /*0008*/ 	.word	0x0000001e


	//----- nvinfo : EIATTR_FRAME_SIZE
	.align		4
.L_3:
        /*000c*/ 	.byte	0x04, 0x11
        /*000e*/ 	.short	(.L_5 - .L_4)
	.align		4
.L_4:
        /*0010*/ 	.word	index@($u1_kernel$__internal_trig_reduction_slowpathd)
        /*0014*/ 	.word	0x00000028


	//----- nvinfo : EIATTR_FRAME_SIZE
	.align		4
.L_5:
        /*0018*/ 	.byte	0x04, 0x11
        /*001a*/ 	.short	(.L_7 - .L_6)
	.align		4
.L_6:
        /*001c*/ 	.word	index@(u1_kernel)
        /*0020*/ 	.word	0x00000028


	//----- nvinfo : EIATTR_MIN_STACK_SIZE
	.align		4
.L_7:
        /*0024*/ 	.byte	0x04, 0x12
        /*0026*/ 	.short	(.L_9 - .L_8)
	.align		4
.L_8:
        /*0028*/ 	.word	index@(u1_kernel)
        /*002c*/ 	.word	0x00000028
.L_9:


//--------------------- .nv.compat                --------------------------
	.section	.nv.compat,"",@"SHT_CUDA_COMPAT_INFO"
	.align	4
        /*0000*/ 	.byte	0x02, 0x09, 0x00, 0x00, 0x02, 0x02, 0x01, 0x00, 0x02, 0x05, 0x05, 0x00, 0x03, 0x07, 0x01, 0x01
        /*0010*/ 	.byte	0x02, 0x03, 0x00, 0x00, 0x02, 0x06, 0x01, 0x00, 0x04, 0x0b, 0x08, 0x00, 0x01, 0x00, 0x00, 0x00
        /*0020*/ 	.byte	0x00, 0x00, 0x00, 0x00


//--------------------- .nv.info.u1_kernel        --------------------------
	.section	.nv.info.u1_kernel,"",@"SHT_CUDA_INFO"
	.sectionflags	@""
	.align	4


	//----- nvinfo : EIATTR_CUDA_API_VERSION
	.align		4
        /*0000*/ 	.byte	0x04, 0x37
        /*0002*/ 	.short	(.L_11 - .L_10)
.L_10:
        /*0004*/ 	.word	0x00000082


	//----- nvinfo : EIATTR_KPARAM_INFO
	.align		4
.L_11:
        /*0008*/ 	.byte	0x04, 0x17
        /*000a*/ 	.short	(.L_13 - .L_12)
.L_12:
        /*000c*/ 	.word	0x00000000
        /*0010*/ 	.short	0x0003
        /*0012*/ 	.short	0x0010
        /*0014*/ 	.byte	0x00, 0xf0, 0x21, 0x00


	//----- nvinfo : EIATTR_KPARAM_INFO
	.align		4
.L_13:
        /*0018*/ 	.byte	0x04, 0x17
        /*001a*/ 	.short	(.L_15 - .L_14)
.L_14:
        /*001c*/ 	.word	0x00000000
        /*0020*/ 	.short	0x0002
        /*0022*/ 	.short	0x000c
        /*0024*/ 	.byte	0x00, 0xf0, 0x11, 0x00


	//----- nvinfo : EIATTR_KPARAM_INFO
	.align		4
.L_15:
        /*0028*/ 	.byte	0x04, 0x17
        /*002a*/ 	.short	(.L_17 - .L_16)
.L_16:
        /*002c*/ 	.word	0x00000000
        /*0030*/ 	.short	0x0001
        /*0032*/ 	.short	0x0008
        /*0034*/ 	.byte	0x00, 0xf0, 0x11, 0x00


	//----- nvinfo : EIATTR_KPARAM_INFO
	.align		4
.L_17:
        /*0038*/ 	.byte	0x04, 0x17
        /*003a*/ 	.short	(.L_19 - .L_18)
.L_18:
        /*003c*/ 	.word	0x00000000
        /*0040*/ 	.short	0x0000
        /*0042*/ 	.short	0x0000
        /*0044*/ 	.byte	0x00, 0xf5, 0x21, 0x00


	//----- nvinfo : EIATTR_SPARSE_MMA_MASK
	.align		4
.L_19:
        /*0048*/ 	.byte	0x03, 0x50
        /*004a*/ 	.short	0x0000


	//----- nvinfo : EIATTR_MAXREG_COUNT
	.align		4
        /*004c*/ 	.byte	0x03, 0x1b
        /*004e*/ 	.short	0x00ff


	//----- nvinfo : EIATTR_MERCURY_ISA_VERSION
	.align		4
        /*0050*/ 	.byte	0x03, 0x5f
        /*0052*/ 	.short	0x0101


	//----- nvinfo : EIATTR_VRC_CTA_INIT_COUNT
	.align		4
        /*0054*/ 	.byte	0x02, 0x4a
	.zero		1
	.zero		1


	//----- nvinfo : EIATTR_EXIT_INSTR_OFFSETS
	.align		4
        /*0058*/ 	.byte	0x04, 0x1c
        /*005a*/ 	.short	(.L_21 - .L_20)


	//   ....[0]....
.L_20:
        /*005c*/ 	.word	0x000000a0


	//   ....[1]....
        /*0060*/ 	.word	0x000000f0


	//   ....[2]....
        /*0064*/ 	.word	0x00000840


	//----- nvinfo : EIATTR_CRS_STACK_SIZE
	.align		4
.L_21:
        /*0068*/ 	.byte	0x04, 0x1e
        /*006a*/ 	.short	(.L_23 - .L_22)
.L_22:
        /*006c*/ 	.word	0x00000000


	//----- nvinfo : EIATTR_CBANK_PARAM_SIZE
	.align		4
.L_23:
        /*0070*/ 	.byte	0x03, 0x19
        /*0072*/ 	.short	0x0018


	//----- nvinfo : EIATTR_PARAM_CBANK
	.align		4
        /*0074*/ 	.byte	0x04, 0x0a
        /*0076*/ 	.short	(.L_25 - .L_24)
	.align		4
.L_24:
        /*0078*/ 	.word	index@(.nv.constant0.u1_kernel)
        /*007c*/ 	.short	0x0380
        /*007e*/ 	.short	0x0018


	//----- nvinfo : EIATTR_SW_WAR
	.align		4
.L_25:
        /*0080*/ 	.byte	0x04, 0x36
        /*0082*/ 	.short	(.L_27 - .L_26)
.L_26:
        /*0084*/ 	.word	0x00000008
.L_27:


//--------------------- .nv.callgraph             --------------------------
	.section	.nv.callgraph,"",@"SHT_CUDA_CALLGRAPH"
	.align	4
	.sectionentsize	8
	.align		4
        /*0000*/ 	.word	0x00000000
	.align		4
        /*0004*/ 	.word	0xffffffff
	.align		4
        /*0008*/ 	.word	0x00000000
	.align		4
        /*000c*/ 	.word	0xfffffffe
	.align		4
        /*0010*/ 	.word	0x00000000
	.align		4
        /*0014*/ 	.word	0xfffffffd
	.align		4
        /*0018*/ 	.word	0x00000000
	.align		4
        /*001c*/ 	.word	0xfffffffc


//--------------------- .nv.constant4             --------------------------
	.section	.nv.constant4,"a",@progbits
	.align	8
	.align		8
.nv.constant4:
        /*0000*/ 	.dword	__cudart_i2opi_d
	.align		8
        /*0008*/ 	.dword	__cudart_sin_cos_coeffs


//--------------------- .text.u1_kernel           --------------------------
	.section	.text.u1_kernel,"ax",@progbits
	.align	128
        .global         u1_kernel
        .type           u1_kernel,@function
        .size           u1_kernel,(.L_x_8 - u1_kernel)
        .other          u1_kernel,@"STO_CUDA_ENTRY STV_DEFAULT"
u1_kernel:
.text.u1_kernel:
[----:B------:R-:W0:Y:S01]  /*0000*/  LDC R1, c[0x0][0x37c] ;  /* 0x0000df00ff017b82 */ /* 0x000e220000000800 */
[----:B------:R-:W1:Y:S07]  /*0010*/  S2R R3, SR_TID.X ;  /* 0x0000000000037919 */ /* 0x000e6e0000002100 */
[----:B------:R-:W1:Y:S01]  /*0020*/  S2UR UR6, SR_CTAID.X ;  /* 0x00000000000679c3 */ /* 0x000e620000002500 */
[----:B------:R-:W2:Y:S01]  /*0030*/  LDCU UR4, c[0x0][0x38c] ;  /* 0x00007180ff0477ac */ /* 0x000ea20008000800 */
[----:B0-----:R-:W-:Y:S01]  /*0040*/  VIADD R1, R1, 0xffffffd8 ;  /* 0xffffffd801017836 */ /* 0x001fe20000000000 */
[----:B------:R-:W-:-:S05]  /*0050*/  UMOV UR5, 0x1 ;  /* 0x0000000100057882 */ /* 0x000fca0000000000 */
[----:B------:R-:W1:Y:S01]  /*0060*/  LDC R10, c[0x0][0x360] ;  /* 0x0000d800ff0a7b82 */ /* 0x000e620000000800 */
[----:B--2---:R-:W-:Y:S01]  /*0070*/  USHF.L.U32 UR4, UR5, UR4, URZ ;  /* 0x0000000405047299 */ /* 0x004fe200080006ff */
[----:B-1----:R-:W-:-:S05]  /*0080*/  IMAD R10, R10, UR6, R3 ;  /* 0x000000060a0a7c24 */ /* 0x002fca000f8e0203 */
[----:B------:R-:W-:-:S13]  /*0090*/  ISETP.GE.AND P0, PT, R10, UR4, PT ;  /* 0x000000040a007c0c */ /* 0x000fda000bf06270 */
[----:B------:R-:W-:Y:S05]  /*00a0*/  @P0 EXIT ;  /* 0x000000000000094d */ /* 0x000fea0003800000 */
[----:B------:R-:W0:Y:S02]  /*00b0*/  LDCU UR4, c[0x0][0x388] ;  /* 0x00007100ff0477ac */ /* 0x000e240008000800 */
[----:B0-----:R-:W-:-:S04]  /*00c0*/  SHF.R.U32.HI R0, RZ, UR4, R10 ;  /* 0x00000004ff007c19 */ /* 0x001fc8000801160a */
[----:B------:R-:W-:-:S04]  /*00d0*/  LOP3.LUT R0, R0, 0x1, RZ, 0xc0, !PT ;  /* 0x0000000100007812 */ /* 0x000fc800078ec0ff */
[----:B------:R-:W-:-:S13]  /*00e0*/  ISETP.NE.U32.AND P0, PT, R0, 0x1, PT ;  /* 0x000000010000780c */ /* 0x000fda0003f05070 */
[----:B------:R-:W-:Y:S05]  /*00f0*/  @P0 EXIT ;  /* 0x000000000000094d */ /* 0x000fea0003800000 */
[----:B------:R-:W0:Y:S01]  /*0100*/  LDC.64 R8, c[0x0][0x390] ;  /* 0x0000e400ff087b82 */ /* 0x000e220000000a00 */
[----:B------:R-:W1:Y:S07]  /*0110*/  LDCU.64 UR4, c[0x0][0x358] ;  /* 0x00006b00ff0477ac */ /* 0x000e6e0008000a00 */
[----:B------:R-:W2:Y:S08]  /*0120*/  LDC R12, c[0x0][0x390] ;  /* 0x0000e400ff0c7b82 */ /* 0x000eb00000000800 */
[----:B------:R-:W3:Y:S01]  /*0130*/  LDC R14, c[0x0][0x394] ;  /* 0x0000e500ff0e7b82 */ /* 0x000ee20000000800 */
[----:B0-----:R-:W-:-:S14]  /*0140*/  DSETP.NEU.AND P0, PT, |R8|, +INF , PT ;  /* 0x7ff000000800742a */ /* 0x001fdc0003f0d200 */
[----:B------:R-:W-:Y:S01]  /*0150*/  @!P0 DMUL R2, RZ, R8 ;  /* 0x00000008ff028228 */ /* 0x000fe20000000000 */
[----:B------:R-:W-:Y:S01]  /*0160*/  @!P0 IMAD.MOV.U32 R0, RZ, RZ, 0x1 ;  /* 0x00000001ff008424 */ /* 0x000fe200078e00ff */
[----:B-123--:R-:W-:Y:S09]  /*0170*/  @!P0 BRA `(.L_x_0) ;  /* 0x00000000004c8947 */ /* 0x00eff20003800000 */
[----:B------:R-:W-:Y:S01]  /*0180*/  UMOV UR6, 0x6dc9c883 ;  /* 0x6dc9c88300067882 */ /* 0x000fe20000000000 */
[----:B------:R-:W-:Y:S01]  /*0190*/  UMOV UR7, 0x3fe45f30 ;  /* 0x3fe45f3000077882 */ /* 0x000fe20000000000 */
[C---:B------:R-:W-:Y:S02]  /*01a0*/  DSETP.GE.AND P0, PT, |R8|.reuse, 2.14748364800000000000e+09, PT ;  /* 0x41e000000800742a */ /* 0x040fe40003f06200 */
[----:B------:R-:W-:Y:S01]  /*01b0*/  DMUL R4, R8, UR6 ;  /* 0x0000000608047c28 */ /* 0x000fe20008000000 */
[----:B------:R-:W-:Y:S01]  /*01c0*/  UMOV UR6, 0x54442d18 ;  /* 0x54442d1800067882 */ /* 0x000fe20000000000 */
[----:B------:R-:W-:-:S04]  /*01d0*/  UMOV UR7, 0x3ff921fb ;  /* 0x3ff921fb00077882 */ /* 0x000fc80000000000 */
[----:B------:R-:W0:Y:S08]  /*01e0*/  F2I.F64 R0, R4 ;  /* 0x0000000400007311 */ /* 0x000e300000301100 */
[----:B0-----:R-:W0:Y:S02]  /*01f0*/  I2F.F64 R2, R0 ;  /* 0x0000000000027312 */ /* 0x001e240000201c00 */
[----:B0-----:R-:W-:Y:S01]  /*0200*/  DFMA R6, R2, -UR6, R8 ;  /* 0x8000000602067c2b */ /* 0x001fe20008000008 */
[----:B------:R-:W-:Y:S01]  /*0210*/  UMOV UR6, 0x33145c00 ;  /* 0x33145c0000067882 */ /* 0x000fe20000000000 */
[----:B------:R-:W-:-:S06]  /*0220*/  UMOV UR7, 0x3c91a626 ;  /* 0x3c91a62600077882 */ /* 0x000fcc0000000000 */
[----:B------:R-:W-:Y:S01]  /*0230*/  DFMA R6, R2, -UR6, R6 ;  /* 0x8000000602067c2b */ /* 0x000fe20008000006 */
[----:B------:R-:W-:Y:S01]  /*0240*/  UMOV UR6, 0x252049c0 ;  /* 0x252049c000067882 */ /* 0x000fe20000000000 */
[----:B------:R-:W-:-:S06]  /*0250*/  UMOV UR7, 0x397b839a ;  /* 0x397b839a00077882 */ /* 0x000fcc0000000000 */
[----:B------:R-:W-:Y:S01]  /*0260*/  DFMA R2, R2, -UR6, R6 ;  /* 0x8000000602027c2b */ /* 0x000fe20008000006 */
[----:B------:R-:W-:Y:S10]  /*0270*/  @!P0 BRA `(.L_x_1) ;  /* 0x0000000000088947 */ /* 0x000ff40003800000 */
[----:B------:R-:W-:-:S07]  /*0280*/  MOV R18, 0x2a0 ;  /* 0x000002a000127802 */ /* 0x000fce0000000f00 */
[----:B------:R-:W-:Y:S05]  /*0290*/  CALL.REL.NOINC `($u1_kernel$__internal_trig_reduction_slowpathd) ;  /* 0x00000004006c7944 */ /* 0x000fea0003c00000 */
.L_x_1:
[----:B------:R-:W-:-:S07]  /*02a0*/  VIADD R0, R0, 0x1 ;  /* 0x0000000100007836 */ /* 0x000fce0000000000 */
.L_x_0:
[----:B------:R-:W0:Y:S01]  /*02b0*/  LDCU.64 UR6, c[0x4][0x8] ;  /* 0x01000100ff0677ac */ /* 0x000e220008000a00 */
[----:B------:R-:W-:-:S05]  /*02c0*/  IMAD.SHL.U32 R4, R0, 0x40, RZ ;  /* 0x0000004000047824 */ /* 0x000fca00078e00ff */
[----:B------:R-:W-:-:S04]  /*02d0*/  LOP3.LUT R4, R4, 0x40, RZ, 0xc0, !PT ;  /* 0x0000004004047812 */ /* 0x000fc800078ec0ff */
[----:B0-----:R-:W-:-:S05]  /*02e0*/  IADD3 R24, P0, PT, R4, UR6, RZ ;  /* 0x0000000604187c10 */ /* 0x001fca000ff1e0ff */
[----:B------:R-:W-:-:S05]  /*02f0*/  IMAD.X R25, RZ, RZ, UR7, P0 ;  /* 0x00000007ff197e24 */ /* 0x000fca00080e06ff */
[----:B------:R-:W2:Y:S04]  /*0300*/  LDG.E.128.CONSTANT R4, desc[UR4][R24.64] ;  /* 0x0000000418047981 */ /* 0x000ea8000c1e9d00 */
[----:B------:R-:W3:Y:S04]  /*0310*/  LDG.E.128.CONSTANT R16, desc[UR4][R24.64+0x10] ;  /* 0x0000100418107981 */ /* 0x000ee8000c1e9d00 */
[----:B------:R-:W4:Y:S01]  /*0320*/  LDG.E.128.CONSTANT R20, desc[UR4][R24.64+0x20] ;  /* 0x0000200418147981 */ /* 0x000f22000c1e9d00 */
[----:B------:R-:W-:Y:S01]  /*0330*/  LOP3.LUT R8, R0, 0x1, RZ, 0xc0, !PT ;  /* 0x0000000100087812 */ /* 0x000fe200078ec0ff */
[----:B------:R-:W-:-:S02]  /*0340*/  IMAD.MOV.U32 R26, RZ, RZ, 0x20fd8164 ;  /* 0x20fd8164ff1a7424 */ /* 0x000fc400078e00ff */
[----:B------:R-:W-:Y:S01]  /*0350*/  IMAD.MOV.U32 R11, RZ, RZ, 0x3da8ff83 ;  /* 0x3da8ff83ff0b7424 */ /* 0x000fe200078e00ff */
[----:B------:R-:W-:Y:S01]  /*0360*/  ISETP.NE.U32.AND P0, PT, R8, 0x1, PT ;  /* 0x000000010800780c */ /* 0x000fe20003f05070 */
[----:B------:R-:W-:-:S03]  /*0370*/  DMUL R8, R2, R2 ;  /* 0x0000000202087228 */ /* 0x000fc60000000000 */
[----:B------:R-:W-:Y:S02]  /*0380*/  FSEL R26, R26, -8.06006814911005101289e+34, !P0 ;  /* 0xf9785eba1a1a7808 */ /* 0x000fe40004000000 */
[----:B------:R-:W-:-:S06]  /*0390*/  FSEL R27, -R11, 0.11223486810922622681, !P0 ;  /* 0x3de5db650b1b7808 */ /* 0x000fcc0004000100 */
[----:B--2---:R-:W-:-:S08]  /*03a0*/  DFMA R4, R8, R26, R4 ;  /* 0x0000001a0804722b */ /* 0x004fd00000000004 */
[----:B------:R-:W-:-:S08]  /*03b0*/  DFMA R4, R8, R4, R6 ;  /* 0x000000040804722b */ /* 0x000fd00000000006 */
[----:B---3--:R-:W-:-:S08]  /*03c0*/  DFMA R4, R8, R4, R16 ;  /* 0x000000040804722b */ /* 0x008fd00000000010 */
[----:B------:R-:W-:-:S08]  /*03d0*/  DFMA R4, R8, R4, R18 ;  /* 0x000000040804722b */ /* 0x000fd00000000012 */
[C---:B----4-:R-:W-:Y:S02]  /*03e0*/  DFMA R20, R8.reuse, R4, R20 ;  /* 0x000000040814722b */ /* 0x050fe40000000014 */
[----:B------:R-:W0:Y:S06]  /*03f0*/  LDC.64 R4, c[0x0][0x390] ;  /* 0x0000e400ff047b82 */ /* 0x000e2c0000000a00 */
[----:B------:R-:W-:-:S08]  /*0400*/  DFMA R20, R8, R20, R22 ;  /* 0x000000140814722b */ /* 0x000fd00000000016 */
[----:B------:R-:W-:Y:S02]  /*0410*/  DFMA R2, R20, R2, R2 ;  /* 0x000000021402722b */ /* 0x000fe40000000002 */
[----:B------:R-:W-:Y:S02]  /*0420*/  DFMA R8, R8, R20, 1 ;  /* 0x3ff000000808742b */ /* 0x000fe40000000014 */
[----:B0-----:R-:W-:-:S08]  /*0430*/  DSETP.NEU.AND P1, PT, |R4|, +INF , PT ;  /* 0x7ff000000400742a */ /* 0x001fd00003f2d200 */
[----:B------:R-:W-:Y:S02]  /*0440*/  FSEL R8, R8, R2, !P0 ;  /* 0x0000000208087208 */ /* 0x000fe40004000000 */
[----:B------:R-:W-:Y:S02]  /*0450*/  FSEL R9, R9, R3, !P0 ;  /* 0x0000000309097208 */ /* 0x000fe40004000000 */
[----:B------:R-:W-:-:S04]  /*0460*/  LOP3.LUT P0, RZ, R0, 0x2, RZ, 0xc0, !PT ;  /* 0x0000000200ff7812 */ /* 0x000fc8000780c0ff */
[----:B------:R-:W-:Y:S02]  /*0470*/  DADD R6, RZ, -R8 ;  /* 0x00000000ff067229 */ /* 0x000fe40000000808 */
[----:B------:R-:W-:Y:S01]  /*0480*/  @!P1 DMUL R2, RZ, R4 ;  /* 0x00000004ff029228 */ /* 0x000fe20000000000 */
[----:B------:R-:W-:-:S07]  /*0490*/  @!P1 IMAD.MOV.U32 R0, RZ, RZ, RZ ;  /* 0x000000ffff009224 */ /* 0x000fce00078e00ff */
[----:B------:R-:W-:Y:S02]  /*04a0*/  FSEL R16, R8, R6, !P0 ;  /* 0x0000000608107208 */ /* 0x000fe40004000000 */
[----:B------:R-:W-:Y:S01]  /*04b0*/  FSEL R17, R9, R7, !P0 ;  /* 0x0000000709117208 */ /* 0x000fe20004000000 */
[----:B------:R-:W-:Y:S06]  /*04c0*/  @!P1 BRA `(.L_x_2) ;  /* 0x0000000000489947 */ /* 0x000fec0003800000 */
        /* <DEDUP_REMOVED lines=18> */
.L_x_2:
[----:B------:R-:W0:Y:S01]  /*05f0*/  LDCU.64 UR6, c[0x4][0x8] ;  /* 0x01000100ff0677ac */ /* 0x000e220008000a00 */
[----:B------:R-:W-:Y:S01]  /*0600*/  IMAD.SHL.U32 R4, R0, 0x40, RZ ;  /* 0x0000004000047824 */ /* 0x000fe200078e00ff */
[----:B------:R-:W1:Y:S04]  /*0610*/  LDC.64 R24, c[0x0][0x380] ;  /* 0x0000e000ff187b82 */ /* 0x000e680000000a00 */
[----:B------:R-:W-:-:S04]  /*0620*/  LOP3.LUT R4, R4, 0x40, RZ, 0xc0, !PT ;  /* 0x0000004004047812 */ /* 0x000fc800078ec0ff */
[----:B0-----:R-:W-:-:S05]  /*0630*/  IADD3 R26, P0, PT, R4, UR6, RZ ;  /* 0x00000006041a7c10 */ /* 0x001fca000ff1e0ff */
[----:B------:R-:W-:-:S05]  /*0640*/  IMAD.X R27, RZ, RZ, UR7, P0 ;  /* 0x00000007ff1b7e24 */ /* 0x000fca00080e06ff */
[----:B------:R-:W2:Y:S04]  /*0650*/  LDG.E.128.CONSTANT R4, desc[UR4][R26.64] ;  /* 0x000000041a047981 */ /* 0x000ea8000c1e9d00 */
[----:B------:R-:W3:Y:S04]  /*0660*/  LDG.E.128.CONSTANT R12, desc[UR4][R26.64+0x10] ;  /* 0x000010041a0c7981 */ /* 0x000ee8000c1e9d00 */
[----:B------:R-:W4:Y:S01]  /*0670*/  LDG.E.128.CONSTANT R20, desc[UR4][R26.64+0x20] ;  /* 0x000020041a147981 */ /* 0x000f22000c1e9d00 */
[----:B------:R-:W-:Y:S01]  /*0680*/  LOP3.LUT R8, R0, 0x1, RZ, 0xc0, !PT ;  /* 0x0000000100087812 */ /* 0x000fe200078ec0ff */
[----:B------:R-:W-:Y:S01]  /*0690*/  IMAD.MOV.U32 R9, RZ, RZ, 0x3da8ff83 ;  /* 0x3da8ff83ff097424 */ /* 0x000fe200078e00ff */
[----:B------:R-:W-:Y:S01]  /*06a0*/  DMUL R18, R2, R2 ;  /* 0x0000000202127228 */ /* 0x000fe20000000000 */
[----:B-1----:R-:W-:Y:S01]  /*06b0*/  IMAD.WIDE R24, R10, 0x10, R24 ;  /* 0x000000100a187825 */ /* 0x002fe200078e0218 */
[----:B------:R-:W-:-:S03]  /*06c0*/  ISETP.NE.U32.AND P0, PT, R8, 0x1, PT ;  /* 0x000000010800780c */ /* 0x000fc60003f05070 */
[----:B------:R-:W-:Y:S01]  /*06d0*/  IMAD.MOV.U32 R8, RZ, RZ, 0x20fd8164 ;  /* 0x20fd8164ff087424 */ /* 0x000fe200078e00ff */
[----:B------:R-:W-:-:S04]  /*06e0*/  FSEL R9, -R9, 0.11223486810922622681, !P0 ;  /* 0x3de5db6509097808 */ /* 0x000fc80004000100 */
[----:B------:R-:W-:-:S06]  /*06f0*/  FSEL R8, R8, -8.06006814911005101289e+34, !P0 ;  /* 0xf9785eba08087808 */ /* 0x000fcc0004000000 */
[C---:B--2---:R-:W-:Y:S01]  /*0700*/  DFMA R4, R18.reuse, R8, R4 ;  /* 0x000000081204722b */ /* 0x044fe20000000004 */
[----:B------:R-:W2:Y:S07]  /*0710*/  LDG.E.128 R8, desc[UR4][R24.64] ;  /* 0x0000000418087981 */ /* 0x000eae000c1e1d00 */
[----:B------:R-:W-:-:S08]  /*0720*/  DFMA R4, R18, R4, R6 ;  /* 0x000000041204722b */ /* 0x000fd00000000006 */
[----:B---3--:R-:W-:-:S08]  /*0730*/  DFMA R4, R18, R4, R12 ;  /* 0x000000041204722b */ /* 0x008fd0000000000c */
[----:B------:R-:W-:-:S08]  /*0740*/  DFMA R4, R18, R4, R14 ;  /* 0x000000041204722b */ /* 0x000fd0000000000e */
[----:B----4-:R-:W-:-:S08]  /*0750*/  DFMA R4, R18, R4, R20 ;  /* 0x000000041204722b */ /* 0x010fd00000000014 */
[----:B------:R-:W-:-:S08]  /*0760*/  DFMA R4, R18, R4, R22 ;  /* 0x000000041204722b */ /* 0x000fd00000000016 */
[----:B------:R-:W-:Y:S02]  /*0770*/  DFMA R2, R4, R2, R2 ;  /* 0x000000020402722b */ /* 0x000fe40000000002 */
[----:B------:R-:W-:-:S10]  /*0780*/  DFMA R4, R18, R4, 1 ;  /* 0x3ff000001204742b */ /* 0x000fd40000000004 */
[----:B------:R-:W-:Y:S02]  /*0790*/  FSEL R4, R4, R2, !P0 ;  /* 0x0000000204047208 */ /* 0x000fe40004000000 */
[----:B------:R-:W-:Y:S02]  /*07a0*/  FSEL R5, R5, R3, !P0 ;  /* 0x0000000305057208 */ /* 0x000fe40004000000 */
[----:B------:R-:W-:-:S04]  /*07b0*/  LOP3.LUT P0, RZ, R0, 0x2, RZ, 0xc0, !PT ;  /* 0x0000000200ff7812 */ /* 0x000fc8000780c0ff */
[----:B------:R-:W-:-:S10]  /*07c0*/  DADD R2, RZ, -R4 ;  /* 0x00000000ff027229 */ /* 0x000fd40000000804 */
[----:B------:R-:W-:Y:S02]  /*07d0*/  FSEL R2, R4, R2, !P0 ;  /* 0x0000000204027208 */ /* 0x000fe40004000000 */
[----:B------:R-:W-:-:S06]  /*07e0*/  FSEL R3, R5, R3, !P0 ;  /* 0x0000000305037208 */ /* 0x000fcc0004000000 */
[C---:B--2---:R-:W-:Y:S02]  /*07f0*/  DMUL R4, R2.reuse, R10 ;  /* 0x0000000a02047228 */ /* 0x044fe40000000000 */
[----:B------:R-:W-:-:S06]  /*0800*/  DMUL R6, R2, R8 ;  /* 0x0000000802067228 */ /* 0x000fcc0000000000 */
[C---:B------:R-:W-:Y:S02]  /*0810*/  DFMA R4, R16.reuse, R8, -R4 ;  /* 0x000000081004722b */ /* 0x040fe40000000804 */
[----:B------:R-:W-:-:S07]  /*0820*/  DFMA R6, R16, R10, R6 ;  /* 0x0000000a1006722b */ /* 0x000fce0000000006 */
[----:B------:R-:W-:Y:S01]  /*0830*/  STG.E.128 desc[UR4][R24.64], R4 ;  /* 0x0000000418007986 */ /* 0x000fe2000c101d04 */
[----:B------:R-:W-:Y:S05]  /*0840*/  EXIT ;  /* 0x000000000000794d */ /* 0x000fea0003800000 */
        .type           $u1_kernel$__internal_trig_reduction_slowpathd,@function
        .size           $u1_kernel$__internal_trig_reduction_slowpathd,(.L_x_8 - $u1_kernel$__internal_trig_reduction_slowpathd)
$u1_kernel$__internal_trig_reduction_slowpathd:
[----:B------:R-:W-:Y:S01]  /*0850*/  SHF.R.U32.HI R6, RZ, 0x14, R14 ;  /* 0x00000014ff067819 */ /* 0x000fe2000001160e */
[----:B------:R-:W-:Y:S02]  /*0860*/  IMAD.MOV.U32 R8, RZ, RZ, R12 ;  /* 0x000000ffff087224 */ /* 0x000fe400078e000c */
[----:B------:R-:W-:Y:S01]  /*0870*/  IMAD.MOV.U32 R9, RZ, RZ, R14 ;  /* 0x000000ffff097224 */ /* 0x000fe200078e000e */
[----:B------:R-:W-:Y:S01]  /*0880*/  LOP3.LUT R0, R6, 0x7ff, RZ, 0xc0, !PT ;  /* 0x000007ff06007812 */ /* 0x000fe200078ec0ff */
[----:B------:R-:W-:-:S03]  /*0890*/  IMAD.MOV.U32 R4, RZ, RZ, RZ ;  /* 0x000000ffff047224 */ /* 0x000fc600078e00ff */
[----:B------:R-:W-:-:S13]  /*08a0*/  ISETP.NE.AND P0, PT, R0, 0x7ff, PT ;  /* 0x000007ff0000780c */ /* 0x000fda0003f05270 */
[----:B------:R-:W-:Y:S05]  /*08b0*/  @!P0 BRA `(.L_x_3) ;  /* 0x00000008002c8947 */ /* 0x000fea0003800000 */
[----:B------:R-:W-:Y:S01]  /*08c0*/  VIADD R2, R0, 0xfffffc00 ;  /* 0xfffffc0000027836 */ /* 0x000fe20000000000 */
[----:B------:R-:W-:-:S04]  /*08d0*/  CS2R R20, SRZ ;  /* 0x0000000000147805 */ /* 0x000fc8000001ff00 */
[----:B------:R-:W-:Y:S02]  /*08e0*/  SHF.R.U32.HI R0, RZ, 0x6, R2 ;  /* 0x00000006ff007819 */ /* 0x000fe40000011602 */
[----:B------:R-:W-:Y:S02]  /*08f0*/  ISETP.GE.U32.AND P0, PT, R2, 0x80, PT ;  /* 0x000000800200780c */ /* 0x000fe40003f06070 */
[C---:B------:R-:W-:Y:S02]  /*0900*/  IADD3 R7, PT, PT, -R0.reuse, 0x13, RZ ;  /* 0x0000001300077810 */ /* 0x040fe40007ffe1ff */
[----:B------:R-:W-:Y:S02]  /*0910*/  IADD3 R15, PT, PT, -R0, 0xf, RZ ;  /* 0x0000000f000f7810 */ /* 0x000fe40007ffe1ff */
[----:B------:R-:W-:-:S04]  /*0920*/  SEL R7, R7, 0x12, P0 ;  /* 0x0000001207077807 */ /* 0x000fc80000000000 */
[----:B------:R-:W-:-:S13]  /*0930*/  ISETP.GE.AND P0, PT, R15, R7, PT ;  /* 0x000000070f00720c */ /* 0x000fda0003f06270 */
[----:B------:R-:W-:Y:S05]  /*0940*/  @P0 BRA `(.L_x_4) ;  /* 0x00000000008c0947 */ /* 0x000fea0003800000 */
[----:B------:R-:W0:Y:S01]  /*0950*/  LDC.64 R2, c[0x4][RZ] ;  /* 0x01000000ff027b82 */ /* 0x000e220000000a00 */
[C---:B------:R-:W-:Y:S01]  /*0960*/  SHF.L.U64.HI R11, R8.reuse, 0xb, R9 ;  /* 0x0000000b080b7819 */ /* 0x040fe20000010209 */
[----:B------:R-:W-:Y:S01]  /*0970*/  IMAD.SHL.U32 R9, R8, 0x800, RZ ;  /* 0x0000080008097824 */ /* 0x000fe200078e00ff */
[----:B------:R-:W-:Y:S01]  /*0980*/  IADD3 R13, PT, PT, RZ, -R0, -R7 ;  /* 0x80000000ff0d7210 */ /* 0x000fe20007ffe807 */
[----:B------:R-:W-:Y:S01]  /*0990*/  IMAD.MOV.U32 R8, RZ, RZ, RZ ;  /* 0x000000ffff087224 */ /* 0x000fe200078e00ff */
[----:B------:R-:W-:Y:S02]  /*09a0*/  CS2R R20, SRZ ;  /* 0x0000000000147805 */ /* 0x000fe4000001ff00 */
[----:B------:R-:W-:Y:S01]  /*09b0*/  LOP3.LUT R11, R11, 0x80000000, RZ, 0xfc, !PT ;  /* 0x800000000b0b7812 */ /* 0x000fe200078efcff */
[----:B------:R-:W1:Y:S01]  /*09c0*/  LDCU.64 UR6, c[0x0][0x358] ;  /* 0x00006b00ff0677ac */ /* 0x000e620008000a00 */
[----:B------:R-:W-:-:S05]  /*09d0*/  NOP ;  /* 0x0000000000007918 */ /* 0x000fca0000000000 */
.L_x_5:
[----:B0-----:R-:W-:-:S06]  /*09e0*/  IMAD.WIDE R4, R15, 0x8, R2 ;  /* 0x000000080f047825 */ /* 0x001fcc00078e0202 */
[----:B-1----:R-:W2:Y:S01]  /*09f0*/  LDG.E.64.CONSTANT R4, desc[UR6][R4.64] ;  /* 0x0000000604047981 */ /* 0x002ea2000c1e9b00 */
[----:B------:R-:W-:Y:S02]  /*0a00*/  VIADD R13, R13, 0x1 ;  /* 0x000000010d0d7836 */ /* 0x000fe40000000000 */
[----:B------:R-:W-:Y:S02]  /*0a10*/  VIADD R15, R15, 0x1 ;  /* 0x000000010f0f7836 */ /* 0x000fe40000000000 */
[----:B--2---:R-:W-:-:S04]  /*0a20*/  IMAD.WIDE.U32 R20, P2, R4, R9, R20 ;  /* 0x0000000904147225 */ /* 0x004fc80007840014 */
[----:B------:R-:W-:Y:S02]  /*0a30*/  IMAD R19, R4, R11, RZ ;  /* 0x0000000b04137224 */ /* 0x000fe400078e02ff */
[CC--:B------:R-:W-:Y:S02]  /*0a40*/  IMAD R22, R5.reuse, R9.reuse, RZ ;  /* 0x0000000905167224 */ /* 0x0c0fe400078e02ff */
[----:B------:R-:W-:Y:S01]  /*0a50*/  IMAD.HI.U32 R23, R5, R9, RZ ;  /* 0x0000000905177227 */ /* 0x000fe200078e00ff */
[----:B------:R-:W-:-:S03]  /*0a60*/  IADD3 R21, P0, PT, R19, R21, RZ ;  /* 0x0000001513157210 */ /* 0x000fc60007f1e0ff */
[----:B------:R-:W-:Y:S01]  /*0a70*/  IMAD R19, R8, 0x8, R1 ;  /* 0x0000000808137824 */ /* 0x000fe200078e0201 */
[----:B------:R-:W-:Y:S01]  /*0a80*/  IADD3 R21, P1, PT, R22, R21, RZ ;  /* 0x0000001516157210 */ /* 0x000fe20007f3e0ff */
[----:B------:R-:W-:-:S04]  /*0a90*/  IMAD.HI.U32 R22, R4, R11, RZ ;  /* 0x0000000b04167227 */ /* 0x000fc800078e00ff */
[----:B------:R-:W-:Y:S01]  /*0aa0*/  IMAD.X R4, RZ, RZ, R22, P2 ;  /* 0x000000ffff047224 */ /* 0x000fe200010e0616 */
[----:B------:R0:W-:Y:S01]  /*0ab0*/  STL.64 [R19], R20 ;  /* 0x0000001413007387 */ /* 0x0001e20000100a00 */
[----:B------:R-:W-:-:S03]  /*0ac0*/  IMAD.HI.U32 R22, R5, R11, RZ ;  /* 0x0000000b05167227 */ /* 0x000fc600078e00ff */
[----:B------:R-:W-:Y:S01]  /*0ad0*/  IADD3.X R4, P0, PT, R23, R4, RZ, P0, !PT ;  /* 0x0000000417047210 */ /* 0x000fe2000071e4ff */
[----:B------:R-:W-:Y:S02]  /*0ae0*/  IMAD R5, R5, R11, RZ ;  /* 0x0000000b05057224 */ /* 0x000fe400078e02ff */
[----:B------:R-:W-:-:S03]  /*0af0*/  VIADD R8, R8, 0x1 ;  /* 0x0000000108087836 */ /* 0x000fc60000000000 */
[----:B------:R-:W-:Y:S01]  /*0b00*/  IADD3.X R5, P1, PT, R5, R4, RZ, P1, !PT ;  /* 0x0000000405057210 */ /* 0x000fe20000f3e4ff */
[----:B------:R-:W-:Y:S01]  /*0b10*/  IMAD.X R4, RZ, RZ, R22, P0 ;  /* 0x000000ffff047224 */ /* 0x000fe200000e0616 */
[----:B------:R-:W-:-:S03]  /*0b20*/  ISETP.NE.AND P0, PT, R13, -0xf, PT ;  /* 0xfffffff10d00780c */ /* 0x000fc60003f05270 */
[----:B------:R-:W-:Y:S02]  /*0b30*/  IMAD.X R4, RZ, RZ, R4, P1 ;  /* 0x000000ffff047224 */ /* 0x000fe400008e0604 */
[----:B0-----:R-:W-:Y:S02]  /*0b40*/  IMAD.MOV.U32 R20, RZ, RZ, R5 ;  /* 0x000000ffff147224 */ /* 0x001fe400078e0005 */
[----:B------:R-:W-:-:S06]  /*0b50*/  IMAD.MOV.U32 R21, RZ, RZ, R4 ;  /* 0x000000ffff157224 */ /* 0x000fcc00078e0004 */
[----:B------:R-:W-:Y:S05]  /*0b60*/  @P0 BRA `(.L_x_5) ;  /* 0xfffffffc009c0947 */ /* 0x000fea000383ffff */
[----:B------:R-:W-:-:S07]  /*0b70*/  IMAD.MOV.U32 R15, RZ, RZ, R7 ;  /* 0x000000ffff0f7224 */ /* 0x000fce00078e0007 */
.L_x_4:
[----:B------:R-:W-:Y:S01]  /*0b80*/  LOP3.LUT P0, R19, R6, 0x3f, RZ, 0xc0, !PT ;  /* 0x0000003f06137812 */ /* 0x000fe2000780c0ff */
[----:B------:R-:W-:-:S04]  /*0b90*/  IMAD.IADD R0, R0, 0x1, R15 ;  /* 0x0000000100007824 */ /* 0x000fc800078e020f */
[----:B------:R-:W-:-:S05]  /*0ba0*/  IMAD.U32 R23, R0, 0x8, R1 ;  /* 0x0000000800177824 */ /* 0x000fca00078e0001 */
[----:B------:R0:W-:Y:S04]  /*0bb0*/  STL.64 [R23+-0x78], R20 ;  /* 0xffff881417007387 */ /* 0x0001e80000100a00 */
[----:B------:R-:W2:Y:S04]  /*0bc0*/  @P0 LDL.64 R8, [R1+0x8] ;  /* 0x0000080001080983 */ /* 0x000ea80000100a00 */
[----:B------:R-:W3:Y:S04]  /*0bd0*/  LDL.64 R2, [R1+0x10] ;  /* 0x0000100001027983 */ /* 0x000ee80000100a00 */
[----:B------:R-:W4:Y:S01]  /*0be0*/  LDL.64 R4, [R1+0x18] ;  /* 0x0000180001047983 */ /* 0x000f220000100a00 */
[----:B------:R-:W-:-:S02]  /*0bf0*/  @P0 LOP3.LUT R0, R6, 0x3f, RZ, 0xc, !PT ;  /* 0x0000003f06000812 */ /* 0x000fc400078e0cff */
[--C-:B--2---:R-:W-:Y:S02]  /*0c00*/  @P0 SHF.R.U64 R7, R8, 0x1, R9.reuse ;  /* 0x0000000108070819 */ /* 0x104fe40000001209 */
[----:B------:R-:W-:Y:S02]  /*0c10*/  @P0 SHF.R.U32.HI R9, RZ, 0x1, R9 ;  /* 0x00000001ff090819 */ /* 0x000fe40000011609 */
[C---:B---3--:R-:W-:Y:S02]  /*0c20*/  @P0 SHF.L.U32 R11, R2.reuse, R19, RZ ;  /* 0x00000013020b0219 */ /* 0x048fe400000006ff */
[----:B------:R-:W-:Y:S02]  /*0c30*/  @P0 SHF.R.U64 R6, R7, R0, R9 ;  /* 0x0000000007060219 */ /* 0x000fe40000001209 */
[--C-:B------:R-:W-:Y:S02]  /*0c40*/  @P0 SHF.R.U32.HI R15, RZ, 0x1, R3.reuse ;  /* 0x00000001ff0f0819 */ /* 0x100fe40000011603 */
[----:B------:R-:W-:-:S02]  /*0c50*/  @P0 SHF.R.U64 R13, R2, 0x1, R3 ;  /* 0x00000001020d0819 */ /* 0x000fc40000001203 */
[-C--:B------:R-:W-:Y:S02]  /*0c60*/  @P0 SHF.L.U64.HI R8, R2, R19.reuse, R3 ;  /* 0x0000001302080219 */ /* 0x080fe40000010203 */
[----:B------:R-:W-:Y:S02]  /*0c70*/  @P0 SHF.R.U32.HI R7, RZ, R0, R9 ;  /* 0x00000000ff070219 */ /* 0x000fe40000011609 */
[----:B------:R-:W-:Y:S02]  /*0c80*/  @P0 LOP3.LUT R2, R11, R6, RZ, 0xfc, !PT ;  /* 0x000000060b020212 */ /* 0x000fe400078efcff */
[----:B----4-:R-:W-:Y:S02]  /*0c90*/  @P0 SHF.L.U32 R9, R4, R19, RZ ;  /* 0x0000001304090219 */ /* 0x010fe400000006ff */
[----:B0-----:R-:W-:Y:S02]  /*0ca0*/  @P0 SHF.R.U64 R20, R13, R0, R15 ;  /* 0x000000000d140219 */ /* 0x001fe4000000120f */
[----:B------:R-:W-:Y:S01]  /*0cb0*/  @P0 LOP3.LUT R3, R8, R7, RZ, 0xfc, !PT ;  /* 0x0000000708030212 */ /* 0x000fe200078efcff */
[----:B------:R-:W-:Y:S01]  /*0cc0*/  IMAD.SHL.U32 R8, R2, 0x4, RZ ;  /* 0x0000000402087824 */ /* 0x000fe200078e00ff */
[----:B------:R-:W-:-:S02]  /*0cd0*/  @P0 SHF.L.U64.HI R19, R4, R19, R5 ;  /* 0x0000001304130219 */ /* 0x000fc40000010205 */
[----:B------:R-:W-:Y:S02]  /*0ce0*/  @P0 LOP3.LUT R4, R9, R20, RZ, 0xfc, !PT ;  /* 0x0000001409040212 */ /* 0x000fe400078efcff */
[----:B------:R-:W-:Y:S02]  /*0cf0*/  @P0 SHF.R.U32.HI R0, RZ, R0, R15 ;  /* 0x00000000ff000219 */ /* 0x000fe4000001160f */
[----:B------:R-:W-:Y:S02]  /*0d00*/  SHF.L.U64.HI R9, R2, 0x2, R3 ;  /* 0x0000000202097819 */ /* 0x000fe40000010203 */
[----:B------:R-:W-:Y:S02]  /*0d10*/  @P0 LOP3.LUT R5, R19, R0, RZ, 0xfc, !PT ;  /* 0x0000000013050212 */ /* 0x000fe400078efcff */
[----:B------:R-:W-:Y:S02]  /*0d20*/  SHF.L.W.U32.HI R3, R3, 0x2, R4 ;  /* 0x0000000203037819 */ /* 0x000fe40000010e04 */
[----:B------:R-:W-:-:S02]  /*0d30*/  IADD3 RZ, P0, PT, RZ, -R8, RZ ;  /* 0x80000008ffff7210 */ /* 0x000fc40007f1e0ff */
[----:B------:R-:W-:Y:S02]  /*0d40*/  LOP3.LUT R0, RZ, R9, RZ, 0x33, !PT ;  /* 0x00000009ff007212 */ /* 0x000fe400078e33ff */
[----:B------:R-:W-:Y:S02]  /*0d50*/  SHF.L.W.U32.HI R4, R4, 0x2, R5 ;  /* 0x0000000204047819 */ /* 0x000fe40000010e05 */
[----:B------:R-:W-:Y:S02]  /*0d60*/  LOP3.LUT R2, RZ, R3, RZ, 0x33, !PT ;  /* 0x00000003ff027212 */ /* 0x000fe400078e33ff */
[----:B------:R-:W-:Y:S02]  /*0d70*/  IADD3.X R6, P0, PT, RZ, R0, RZ, P0, !PT ;  /* 0x00000000ff067210 */ /* 0x000fe4000071e4ff */
[----:B------:R-:W-:Y:S02]  /*0d80*/  LOP3.LUT R7, RZ, R4, RZ, 0x33, !PT ;  /* 0x00000004ff077212 */ /* 0x000fe400078e33ff */
[----:B------:R-:W-:-:S02]  /*0d90*/  IADD3.X R0, P1, PT, RZ, R2, RZ, P0, !PT ;  /* 0x00000002ff007210 */ /* 0x000fc4000073e4ff */
[----:B------:R-:W-:-:S03]  /*0da0*/  ISETP.GT.U32.AND P2, PT, R3, -0x1, PT ;  /* 0xffffffff0300780c */ /* 0x000fc60003f44070 */
[----:B------:R-:W-:Y:S01]  /*0db0*/  IMAD.X R7, RZ, RZ, R7, P1 ;  /* 0x000000ffff077224 */ /* 0x000fe200008e0607 */
[----:B------:R-:W-:-:S04]  /*0dc0*/  ISETP.GT.AND.EX P0, PT, R4, -0x1, PT, P2 ;  /* 0xffffffff0400780c */ /* 0x000fc80003f04320 */
[----:B------:R-:W-:Y:S02]  /*0dd0*/  SEL R2, R4, R7, P0 ;  /* 0x0000000704027207 */ /* 0x000fe40000000000 */
[----:B------:R-:W-:Y:S02]  /*0de0*/  SEL R13, R3, R0, P0 ;  /* 0x00000000030d7207 */ /* 0x000fe40000000000 */
[----:B------:R-:W-:Y:S02]  /*0df0*/  ISETP.NE.U32.AND P1, PT, R2, RZ, PT ;  /* 0x000000ff0200720c */ /* 0x000fe40003f25070 */
[----:B------:R-:W-:Y:S02]  /*0e00*/  SEL R9, R9, R6, P0 ;  /* 0x0000000609097207 */ /* 0x000fe40000000000 */
[----:B------:R-:W-:Y:S01]  /*0e10*/  SEL R3, R13, R2, !P1 ;  /* 0x000000020d037207 */ /* 0x000fe20004800000 */
[----:B------:R-:W-:-:S05]  /*0e20*/  @!P0 IMAD.MOV R8, RZ, RZ, -R8 ;  /* 0x000000ffff088224 */ /* 0x000fca00078e0a08 */
[----:B------:R-:W0:Y:S02]  /*0e30*/  FLO.U32 R3, R3 ;  /* 0x0000000300037300 */ /* 0x000e2400000e0000 */
[C---:B0-----:R-:W-:Y:S02]  /*0e40*/  IADD3 R7, PT, PT, -R3.reuse, 0x1f, RZ ;  /* 0x0000001f03077810 */ /* 0x041fe40007ffe1ff */
[----:B------:R-:W-:-:S03]  /*0e50*/  IADD3 R0, PT, PT, -R3, 0x3f, RZ ;  /* 0x0000003f03007810 */ /* 0x000fc60007ffe1ff */
[----:B------:R-:W-:-:S05]  /*0e60*/  @P1 IMAD.MOV R0, RZ, RZ, R7 ;  /* 0x000000ffff001224 */ /* 0x000fca00078e0207 */
[----:B------:R-:W-:-:S13]  /*0e70*/  ISETP.NE.AND P1, PT, R0, RZ, PT ;  /* 0x000000ff0000720c */ /* 0x000fda0003f25270 */
[----:B------:R-:W-:Y:S05]  /*0e80*/  @!P1 BRA `(.L_x_6) ;  /* 0x0000000000289947 */ /* 0x000fea0003800000 */
[--C-:B------:R-:W-:Y:S02]  /*0e90*/  SHF.R.U64 R7, R8, 0x1, R9.reuse ;  /* 0x0000000108077819 */ /* 0x100fe40000001209 */
[C---:B------:R-:W-:Y:S02]  /*0ea0*/  LOP3.LUT R3, R0.reuse, 0x3f, RZ, 0xc0, !PT ;  /* 0x0000003f00037812 */ /* 0x040fe400078ec0ff */
[----:B------:R-:W-:Y:S02]  /*0eb0*/  SHF.R.U32.HI R9, RZ, 0x1, R9 ;  /* 0x00000001ff097819 */ /* 0x000fe40000011609 */
[----:B------:R-:W-:Y:S02]  /*0ec0*/  LOP3.LUT R6, R0, 0x3f, RZ, 0xc, !PT ;  /* 0x0000003f00067812 */ /* 0x000fe400078e0cff */
[CC--:B------:R-:W-:Y:S02]  /*0ed0*/  SHF.L.U64.HI R11, R13.reuse, R3.reuse, R2 ;  /* 0x000000030d0b7219 */ /* 0x0c0fe40000010202 */
[----:B------:R-:W-:-:S02]  /*0ee0*/  SHF.L.U32 R3, R13, R3, RZ ;  /* 0x000000030d037219 */ /* 0x000fc400000006ff */
[-CC-:B------:R-:W-:Y:S02]  /*0ef0*/  SHF.R.U64 R2, R7, R6.reuse, R9.reuse ;  /* 0x0000000607027219 */ /* 0x180fe40000001209 */
[----:B------:R-:W-:Y:S02]  /*0f00*/  SHF.R.U32.HI R6, RZ, R6, R9 ;  /* 0x00000006ff067219 */ /* 0x000fe40000011609 */
[----:B------:R-:W-:Y:S02]  /*0f10*/  LOP3.LUT R13, R3, R2, RZ, 0xfc, !PT ;  /* 0x00000002030d7212 */ /* 0x000fe400078efcff */
[----:B------:R-:W-:-:S07]  /*0f20*/  LOP3.LUT R2, R11, R6, RZ, 0xfc, !PT ;  /* 0x000000060b027212 */ /* 0x000fce00078efcff */
.L_x_6:
[----:B------:R-:W-:Y:S01]  /*0f30*/  IMAD.WIDE.U32 R8, R13, 0x2168c235, RZ ;  /* 0x2168c2350d087825 */ /* 0x000fe200078e00ff */
[----:B------:R-:W-:-:S03]  /*0f40*/  SHF.R.U32.HI R5, RZ, 0x1e, R5 ;  /* 0x0000001eff057819 */ /* 0x000fc60000011605 */
[----:B------:R-:W-:Y:S01]  /*0f50*/  IMAD.MOV.U32 R6, RZ, RZ, R9 ;  /* 0x000000ffff067224 */ /* 0x000fe200078e0009 */
[----:B------:R-:W-:Y:S01]  /*0f60*/  IADD3 RZ, P1, PT, R8, R8, RZ ;  /* 0x0000000808ff7210 */ /* 0x000fe20007f3e0ff */
[----:B------:R-:W-:Y:S01]  /*0f70*/  IMAD.MOV.U32 R7, RZ, RZ, RZ ;  /* 0x000000ffff077224 */ /* 0x000fe200078e00ff */
[----:B------:R-:W-:Y:S01]  /*0f80*/  LEA.HI R4, R4, R5, RZ, 0x1 ;  /* 0x0000000504047211 */ /* 0x000fe200078f08ff */
[----:B------:R-:W-:-:S04]  /*0f90*/  IMAD.HI.U32 R3, R2, -0x36f0255e, RZ ;  /* 0xc90fdaa202037827 */ /* 0x000fc800078e00ff */
[----:B------:R-:W-:-:S04]  /*0fa0*/  IMAD.WIDE.U32 R6, R13, -0x36f0255e, R6 ;  /* 0xc90fdaa20d067825 */ /* 0x000fc800078e0006 */
[C---:B------:R-:W-:Y:S02]  /*0fb0*/  IMAD R9, R2.reuse, -0x36f0255e, RZ ;  /* 0xc90fdaa202097824 */ /* 0x040fe400078e02ff */
[----:B------:R-:W-:-:S04]  /*0fc0*/  IMAD.WIDE.U32 R6, P2, R2, 0x2168c235, R6 ;  /* 0x2168c23502067825 */ /* 0x000fc80007840006 */
[----:B------:R-:W-:Y:S01]  /*0fd0*/  IMAD.X R2, RZ, RZ, R3, P2 ;  /* 0x000000ffff027224 */ /* 0x000fe200010e0603 */
[----:B------:R-:W-:Y:S02]  /*0fe0*/  IADD3 R3, P2, PT, R9, R7, RZ ;  /* 0x0000000709037210 */ /* 0x000fe40007f5e0ff */
[----:B------:R-:W-:Y:S02]  /*0ff0*/  IADD3.X RZ, P1, PT, R6, R6, RZ, P1, !PT ;  /* 0x0000000606ff7210 */ /* 0x000fe40000f3e4ff */
[C---:B------:R-:W-:Y:S01]  /*1000*/  ISETP.GT.U32.AND P3, PT, R3.reuse, RZ, PT ;  /* 0x000000ff0300720c */ /* 0x040fe20003f64070 */
[----:B------:R-:W-:Y:S01]  /*1010*/  IMAD.X R2, RZ, RZ, R2, P2 ;  /* 0x000000ffff027224 */ /* 0x000fe200010e0602 */
[----:B------:R-:W-:-:S04]  /*1020*/  IADD3.X R6, P2, PT, R3, R3, RZ, P1, !PT ;  /* 0x0000000303067210 */ /* 0x000fc80000f5e4ff */
[C---:B------:R-:W-:Y:S01]  /*1030*/  ISETP.GT.AND.EX P1, PT, R2.reuse, RZ, PT, P3 ;  /* 0x000000ff0200720c */ /* 0x040fe20003f24330 */
[----:B------:R-:W-:-:S03]  /*1040*/  IMAD.X R7, R2, 0x1, R2, P2 ;  /* 0x0000000102077824 */ /* 0x000fc600010e0602 */
[----:B------:R-:W-:Y:S02]  /*1050*/  SEL R3, R6, R3, P1 ;  /* 0x0000000306037207 */ /* 0x000fe40000800000 */
[----:B------:R-:W-:Y:S02]  /*1060*/  SEL R6, R7, R2, P1 ;  /* 0x0000000207067207 */ /* 0x000fe40000800000 */
[----:B------:R-:W-:Y:S02]  /*1070*/  IADD3 R3, P2, PT, R3, 0x1, RZ ;  /* 0x0000000103037810 */ /* 0x000fe40007f5e0ff */
[----:B------:R-:W-:Y:S02]  /*1080*/  SEL R7, RZ, 0xffffffff, !P1 ;  /* 0xffffffffff077807 */ /* 0x000fe40004800000 */
[----:B------:R-:W-:Y:S01]  /*1090*/  LOP3.LUT P1, R2, R14, 0x80000000, RZ, 0xc0, !PT ;  /* 0x800000000e027812 */ /* 0x000fe2000782c0ff */
[----:B------:R-:W-:Y:S02]  /*10a0*/  IMAD.X R6, RZ, RZ, R6, P2 ;  /* 0x000000ffff067224 */ /* 0x000fe400010e0606 */
[----:B------:R-:W-:Y:S01]  /*10b0*/  IMAD.IADD R7, R7, 0x1, -R0 ;  /* 0x0000000107077824 */ /* 0x000fe200078e0a00 */
[----:B------:R-:W-:-:S02]  /*10c0*/  @!P0 LOP3.LUT R2, R2, 0x80000000, RZ, 0x3c, !PT ;  /* 0x8000000002028812 */ /* 0x000fc400078e3cff */
[----:B------:R-:W-:-:S04]  /*10d0*/  SHF.R.U64 R3, R3, 0xa, R6 ;  /* 0x0000000a03037819 */ /* 0x000fc80000001206 */
[----:B------:R-:W-:-:S03]  /*10e0*/  IADD3 R3, P2, PT, R3, 0x1, RZ ;  /* 0x0000000103037810 */ /* 0x000fc60007f5e0ff */
[----:B------:R-:W-:Y:S01]  /*10f0*/  @P1 IMAD.MOV R4, RZ, RZ, -R4 ;  /* 0x000000ffff041224 */ /* 0x000fe200078e0a04 */
[----:B------:R-:W-:-:S04]  /*1100*/  LEA.HI.X R6, R6, RZ, RZ, 0x16, P2 ;  /* 0x000000ff06067211 */ /* 0x000fc800010fb4ff */
[--C-:B------:R-:W-:Y:S01]  /*1110*/  SHF.R.U64 R0, R3, 0x1, R6.reuse ;  /* 0x0000000103007819 */ /* 0x100fe20000001206 */
[----:B------:R-:W-:Y:S01]  /*1120*/  IMAD.SHL.U32 R3, R7, 0x100000, RZ ;  /* 0x0010000007037824 */ /* 0x000fe200078e00ff */
[----:B------:R-:W-:Y:S02]  /*1130*/  SHF.R.U32.HI R6, RZ, 0x1, R6 ;  /* 0x00000001ff067819 */ /* 0x000fe40000011606 */
[----:B------:R-:W-:-:S04]  /*1140*/  IADD3 R8, P2, P3, RZ, RZ, R0 ;  /* 0x000000ffff087210 */ /* 0x000fc80007b5e000 */
[----:B------:R-:W-:-:S04]  /*1150*/  IADD3.X R3, PT, PT, R3, 0x3fe00000, R6, P2, P3 ;  /* 0x3fe0000003037810 */ /* 0x000fc800017e6406 */
[----:B------:R-:W-:-:S07]  /*1160*/  LOP3.LUT R9, R3, R2, RZ, 0xfc, !PT ;  /* 0x0000000203097212 */ /* 0x000fce00078efcff */
.L_x_3:
[----:B------:R-:W-:Y:S02]  /*1170*/  IMAD.MOV.U32 R19, RZ, RZ, 0x0 ;  /* 0x00000000ff137424 */ /* 0x000fe400078e00ff */
[----:B------:R-:W-:Y:S02]  /*1180*/  IMAD.MOV.U32 R0, RZ, RZ, R4 ;  /* 0x000000ffff007224 */ /* 0x000fe400078e0004 */
[----:B------:R-:W-:Y:S02]  /*1190*/  IMAD.MOV.U32 R2, RZ, RZ, R8 ;  /* 0x000000ffff027224 */ /* 0x000fe400078e0008 */
[----:B------:R-:W-:Y:S01]  /*11a0*/  IMAD.MOV.U32 R3, RZ, RZ, R9 ;  /* 0x000000ffff037224 */ /* 0x000fe200078e0009 */
[----:B------:R-:W-:Y:S06]  /*11b0*/  RET.REL.NODEC R18 `(u1_kernel) ;  /* 0xffffffec12907950 */ /* 0x000fec0003c3ffff */
.L_x_7:
[----:B------:R-:W-:-:S00]  /*11c0*/  BRA `(.L_x_7) ;  /* 0xfffffffc00fc7947 */ /* 0x000fc0000383ffff */
[----:B------:R-:W-:-:S00]  /*11d0*/  NOP ;  /* 0x0000000000007918 */ /* 0x000fc00000000000 */
        /* <DEDUP_REMOVED lines=10> */
.L_x_8:


//--------------------- .nv.global.init           --------------------------
	.section	.nv.global.init,"aw",@progbits
	.align	16
.nv.global.init:
	.type		__cudart_sin_cos_coeffs,@object
	.size		__cudart_sin_cos_coeffs,(__cudart_i2opi_d - __cudart_sin_cos_coeffs)
__cudart_sin_cos_coeffs:
        /*0000*/ 	.byte	0x46, 0xd2, 0xb0, 0x2c, 0xf1, 0xe5, 0x5a, 0xbe, 0x92, 0xe3, 0xac, 0x69, 0xe3, 0x1d, 0xc7, 0x3e
        /*0010*/ 	.byte	0xa1, 0x62, 0xdb, 0x19, 0xa0, 0x01, 0x2a, 0xbf, 0x18, 0x08, 0x11, 0x11, 0x11, 0x11, 0x81, 0x3f
        /*0020*/ 	.byte	0x54, 0x55, 0x55, 0x55, 0x55, 0x55, 0xc5, 0xbf, 0x00, 0x00, 0x00, 0x00, 0x00, 0x00, 0x00, 0x00
        /*0030*/ 	.byte	0x00, 0x00, 0x00, 0x00, 0x00, 0x00, 0x00, 0x00, 0x64, 0x81, 0xfd, 0x20, 0x83, 0xff, 0xa8, 0xbd
        /*0040*/ 	.byte	0x28, 0x85, 0xef, 0xc1, 0xa7, 0xee, 0x21, 0x3e, 0xd9, 0xe6, 0x06, 0x8e, 0x4f, 0x7e, 0x92, 0xbe
        /*0050*/ 	.byte	0xe9, 0xbc, 0xdd, 0x19, 0xa0, 0x01, 0xfa, 0x3e, 0x47, 0x5d, 0xc1, 0x16, 0x6c, 0xc1, 0x56, 0xbf
        /*0060*/ 	.byte	0x51, 0x55, 0x55, 0x55, 0x55, 0x55, 0xa5, 0x3f, 0x00, 0x00, 0x00, 0x00, 0x00, 0x00, 0xe0, 0xbf
        /*0070*/ 	.byte	0x00, 0x00, 0x00, 0x00, 0x00, 0x00, 0xf0, 0x3f, 0x00, 0x00, 0x00, 0x00, 0x00, 0x00, 0x00, 0x00
	.type		__cudart_i2opi_d,@object
	.size		__cudart_i2opi_d,(.L_0 - __cudart_i2opi_d)
__cudart_i2opi_d:
        /* <DEDUP_REMOVED lines=9> */
.L_0:


//--------------------- .nv.shared.reserved.0     --------------------------
	.section	.nv.shared.reserved.0,"aw",@nobits
	.weak		__nv_reservedSMEM_offset_0_alias
	.size		__nv_reservedSMEM_offset_0_alias, 0, 64
	.other		__nv_reservedSMEM_offset_0_alias,@"STO_CUDA_RESERVED_SHARED STV_DEFAULT"
__nv_reservedSMEM_offset_0_alias:
	.zero		0
	.zero		64


//--------------------- .nv.constant0.u1_kernel   --------------------------
	.section	.nv.constant0.u1_kernel,"a",@progbits
	.sectionflags	@""
	.align	4
.nv.constant0.u1_kernel:
	.zero		920


//--------------------- SYMBOLS --------------------------

	.type		.nv.reservedSmem.offset0,@object
	.size		.nv.reservedSmem.offset0,0x4
